//
// Generated by NVIDIA NVVM Compiler
//
// Compiler Build ID: CL-36424714
// Cuda compilation tools, release 13.0, V13.0.88
// Based on NVVM 20.0.0
//

.version 9.0
.target sm_100
.address_size 64

	// .globl	_Z7zeroSetPii

.visible .entry _Z7zeroSetPii(
	.param .u64 .ptr .align 1 _Z7zeroSetPii_param_0,
	.param .u32 _Z7zeroSetPii_param_1
)
{
	.reg .pred 	%p<2>;
	.reg .b32 	%r<7>;
	.reg .b64 	%rd<5>;

	ld.param.u64 	%rd1, [_Z7zeroSetPii_param_0];
	ld.param.u32 	%r2, [_Z7zeroSetPii_param_1];
	mov.u32 	%r3, %ctaid.x;
	mov.u32 	%r4, %ntid.x;
	mov.u32 	%r5, %tid.x;
	mad.lo.s32 	%r1, %r3, %r4, %r5;
	setp.ge.u32 	%p1, %r1, %r2;
	@%p1 bra 	$L__BB0_2;
	cvta.to.global.u64 	%rd2, %rd1;
	mul.wide.u32 	%rd3, %r1, 4;
	add.s64 	%rd4, %rd2, %rd3;
	mov.b32 	%r6, 0;
	st.global.u32 	[%rd4], %r6;
$L__BB0_2:
	ret;

}
	// .globl	_Z4addIPii
.visible .entry _Z4addIPii(
	.param .u64 .ptr .align 1 _Z4addIPii_param_0,
	.param .u32 _Z4addIPii_param_1
)
{
	.reg .pred 	%p<2>;
	.reg .b32 	%r<8>;
	.reg .b64 	%rd<5>;

	ld.param.u64 	%rd1, [_Z4addIPii_param_0];
	ld.param.u32 	%r2, [_Z4addIPii_param_1];
	mov.u32 	%r3, %ctaid.x;
	mov.u32 	%r4, %ntid.x;
	mov.u32 	%r5, %tid.x;
	mad.lo.s32 	%r1, %r3, %r4, %r5;
	setp.ge.u32 	%p1, %r1, %r2;
	@%p1 bra 	$L__BB1_2;
	cvta.to.global.u64 	%rd2, %rd1;
	mul.wide.u32 	%rd3, %r1, 4;
	add.s64 	%rd4, %rd2, %rd3;
	ld.global.u32 	%r6, [%rd4];
	add.s32 	%r7, %r6, %r1;
	st.global.u32 	[%rd4], %r7;
$L__BB1_2:
	ret;

}


// ===== COMPILED SASS (sm_100) =====

	.target	sm_100

	.elftype	@"ET_EXEC"


//--------------------- .note.nv.tkinfo           --------------------------
	.section	.note.nv.tkinfo,"",@"SHT_NOTE"
	.sectionflags	@"SHF_NOTE_NV_TKINFO"
	.tkinfo
        /*0018*/ 	.word	0x00000002
        /*0030*/ 	.string	""
        /*0030*/ 	.string	"ptxas"
        /*0030*/ 	.string	"Cuda compilation tools, release 13.0, V13.0.88"
        /*0030*/ 	.string	"Build cuda_13.0.r13.0/compiler.36424714_0"
        /*0030*/ 	.string	"-arch sm_100 -m 64 "



//--------------------- .note.nv.cuinfo           --------------------------
	.section	.note.nv.cuinfo,"",@"SHT_NOTE"
	.sectionflags	@"SHF_NOTE_NV_CUINFO"
        /*0018*/ 	.short	0x0002
        /*001a*/ 	.short	0x0064
        /*001c*/ 	.short	0x0082
	.zero		2


//--------------------- .nv.info                  --------------------------
	.section	.nv.info,"",@"SHT_CUDA_INFO"
	.align	4


	//----- nvinfo : EIATTR_REGCOUNT
	.align		4
        /*0000*/ 	.byte	0x04, 0x2f
        /*0002*/ 	.short	(.L_1 - .L_0)
	.align		4
.L_0:
        /*0004*/ 	.word	index@(_Z7zeroSetPii)
        /*0008*/ 	.word	0x00000008


	//----- nvinfo : EIATTR_FRAME_SIZE
	.align		4
.L_1:
        /*000c*/ 	.byte	0x04, 0x11
        /*000e*/ 	.short	(.L_3 - .L_2)
	.align		4
.L_2:
        /*0010*/ 	.word	index@(_Z7zeroSetPii)
        /*0014*/ 	.word	0x00000000


	//----- nvinfo : EIATTR_REGCOUNT
	.align		4
.L_3:
        /*0018*/ 	.byte	0x04, 0x2f
        /*001a*/ 	.short	(.L_5 - .L_4)
	.align		4
.L_4:
        /*001c*/ 	.word	index@(_Z4addIPii)
        /*0020*/ 	.word	0x00000008


	//----- nvinfo : EIATTR_FRAME_SIZE
	.align		4
.L_5:
        /*0024*/ 	.byte	0x04, 0x11
        /*0026*/ 	.short	(.L_7 - .L_6)
	.align		4
.L_6:
        /*0028*/ 	.word	index@(_Z4addIPii)
        /*002c*/ 	.word	0x00000000


	//----- nvinfo : EIATTR_MIN_STACK_SIZE
	.align		4
.L_7:
        /*0030*/ 	.byte	0x04, 0x12
        /*0032*/ 	.short	(.L_9 - .L_8)
	.align		4
.L_8:
        /*0034*/ 	.word	index@(_Z4addIPii)
        /*0038*/ 	.word	0x00000000


	//----- nvinfo : EIATTR_MIN_STACK_SIZE
	.align		4
.L_9:
        /*003c*/ 	.byte	0x04, 0x12
        /*003e*/ 	.short	(.L_11 - .L_10)
	.align		4
.L_10:
        /*0040*/ 	.word	index@(_Z7zeroSetPii)
        /*0044*/ 	.word	0x00000000
.L_11:


//--------------------- .nv.compat                --------------------------
	.section	.nv.compat,"",@"SHT_CUDA_COMPAT_INFO"
	.align	4
        /*0000*/ 	.byte	0x02, 0x09, 0x00, 0x00, 0x02, 0x02, 0x01, 0x00, 0x02, 0x05, 0x05, 0x00, 0x03, 0x07, 0x01, 0x01
        /*0010*/ 	.byte	0x02, 0x03, 0x00, 0x00, 0x02, 0x06, 0x01, 0x00, 0x04, 0x0b, 0x08, 0x00, 0x09, 0x00, 0x00, 0x00
        /*0020*/ 	.byte	0x00, 0x00, 0x00, 0x00


//--------------------- .nv.info._Z4addIPii       --------------------------
	.section	.nv.info._Z4addIPii,"",@"SHT_CUDA_INFO"
	.sectionflags	@""
	.align	4


	//----- nvinfo : EIATTR_CUDA_API_VERSION
	.align		4
        /*0000*/ 	.byte	0x04, 0x37
        /*0002*/ 	.short	(.L_13 - .L_12)
.L_12:
        /*0004*/ 	.word	0x00000082


	//----- nvinfo : EIATTR_KPARAM_INFO
	.align		4
.L_13:
        /*0008*/ 	.byte	0x04, 0x17
        /*000a*/ 	.short	(.L_15 - .L_14)
.L_14:
        /*000c*/ 	.word	0x00000000
        /*0010*/ 	.short	0x0001
        /*0012*/ 	.short	0x0008
        /*0014*/ 	.byte	0x00, 0xf0, 0x11, 0x00


	//----- nvinfo : EIATTR_KPARAM_INFO
	.align		4
.L_15:
        /*0018*/ 	.byte	0x04, 0x17
        /*001a*/ 	.short	(.L_17 - .L_16)
.L_16:
        /*001c*/ 	.word	0x00000000
        /*0020*/ 	.short	0x0000
        /*0022*/ 	.short	0x0000
        /*0024*/ 	.byte	0x00, 0xf5, 0x21, 0x00


	//----- nvinfo : EIATTR_SPARSE_MMA_MASK
	.align		4
.L_17:
        /*0028*/ 	.byte	0x03, 0x50
        /*002a*/ 	.short	0x0000


	//----- nvinfo : EIATTR_MAXREG_COUNT
	.align		4
        /*002c*/ 	.byte	0x03, 0x1b
        /*002e*/ 	.short	0x00ff


	//----- nvinfo : EIATTR_MERCURY_ISA_VERSION
	.align		4
        /*0030*/ 	.byte	0x03, 0x5f
        /*0032*/ 	.short	0x0101


	//----- nvinfo : EIATTR_VRC_CTA_INIT_COUNT
	.align		4
        /*0034*/ 	.byte	0x02, 0x4a
	.zero		1
	.zero		1


	//----- nvinfo : EIATTR_EXIT_INSTR_OFFSETS
	.align		4
        /*0038*/ 	.byte	0x04, 0x1c
        /*003a*/ 	.short	(.L_19 - .L_18)


	//   ....[0]....
.L_18:
        /*003c*/ 	.word	0x00000070


	//   ....[1]....
        /*0040*/ 	.word	0x000000e0


	//----- nvinfo : EIATTR_CBANK_PARAM_SIZE
	.align		4
.L_19:
        /*0044*/ 	.byte	0x03, 0x19
        /*0046*/ 	.short	0x000c


	//----- nvinfo : EIATTR_PARAM_CBANK
	.align		4
        /*0048*/ 	.byte	0x04, 0x0a
        /*004a*/ 	.short	(.L_21 - .L_20)
	.align		4
.L_20:
        /*004c*/ 	.word	index@(.nv.constant0._Z4addIPii)
        /*0050*/ 	.short	0x0380
        /*0052*/ 	.short	0x000c


	//----- nvinfo : EIATTR_SW_WAR
	.align		4
.L_21:
        /*0054*/ 	.byte	0x04, 0x36
        /*0056*/ 	.short	(.L_23 - .L_22)
.L_22:
        /*0058*/ 	.word	0x00000008
.L_23:


//--------------------- .nv.info._Z7zeroSetPii    --------------------------
	.section	.nv.info._Z7zeroSetPii,"",@"SHT_CUDA_INFO"
	.sectionflags	@""
	.align	4


	//----- nvinfo : EIATTR_CUDA_API_VERSION
	.align		4
        /*0000*/ 	.byte	0x04, 0x37
        /*0002*/ 	.short	(.L_25 - .L_24)
.L_24:
        /*0004*/ 	.word	0x00000082


	//----- nvinfo : EIATTR_KPARAM_INFO
	.align		4
.L_25:
        /*0008*/ 	.byte	0x04, 0x17
        /*000a*/ 	.short	(.L_27 - .L_26)
.L_26:
        /*000c*/ 	.word	0x00000000
        /*0010*/ 	.short	0x0001
        /*0012*/ 	.short	0x0008
        /*0014*/ 	.byte	0x00, 0xf0, 0x11, 0x00


	//----- nvinfo : EIATTR_KPARAM_INFO
	.align		4
.L_27:
        /*0018*/ 	.byte	0x04, 0x17
        /*001a*/ 	.short	(.L_29 - .L_28)
.L_28:
        /*001c*/ 	.word	0x00000000
        /*0020*/ 	.short	0x0000
        /*0022*/ 	.short	0x0000
        /*0024*/ 	.byte	0x00, 0xf5, 0x21, 0x00


	//----- nvinfo : EIATTR_SPARSE_MMA_MASK
	.align		4
.L_29:
        /*0028*/ 	.byte	0x03, 0x50
        /*002a*/ 	.short	0x0000


	//----- nvinfo : EIATTR_MAXREG_COUNT
	.align		4
        /*002c*/ 	.byte	0x03, 0x1b
        /*002e*/ 	.short	0x00ff


	//----- nvinfo : EIATTR_MERCURY_ISA_VERSION
	.align		4
        /*0030*/ 	.byte	0x03, 0x5f
        /*0032*/ 	.short	0x0101


	//----- nvinfo : EIATTR_VRC_CTA_INIT_COUNT
	.align		4
        /*0034*/ 	.byte	0x02, 0x4a
	.zero		1
	.zero		1


	//----- nvinfo : EIATTR_EXIT_INSTR_OFFSETS
	.align		4
        /*0038*/ 	.byte	0x04, 0x1c
        /*003a*/ 	.short	(.L_31 - .L_30)


	//   ....[0]....
.L_30:
        /*003c*/ 	.word	0x00000070


	//   ....[1]....
        /*0040*/ 	.word	0x000000c0


	//----- nvinfo : EIATTR_CBANK_PARAM_SIZE
	.align		4
.L_31:
        /*0044*/ 	.byte	0x03, 0x19
        /*0046*/ 	.short	0x000c


	//----- nvinfo : EIATTR_PARAM_CBANK
	.align		4
        /*0048*/ 	.byte	0x04, 0x0a
        /*004a*/ 	.short	(.L_33 - .L_32)
	.align		4
.L_32:
        /*004c*/ 	.word	index@(.nv.constant0._Z7zeroSetPii)
        /*0050*/ 	.short	0x0380
        /*0052*/ 	.short	0x000c


	//----- nvinfo : EIATTR_SW_WAR
	.align		4
.L_33:
        /*0054*/ 	.byte	0x04, 0x36
        /*0056*/ 	.short	(.L_35 - .L_34)
.L_34:
        /*0058*/ 	.word	0x00000008
.L_35:


//--------------------- .nv.callgraph             --------------------------
	.section	.nv.callgraph,"",@"SHT_CUDA_CALLGRAPH"
	.align	4
	.sectionentsize	8
	.align		4
        /*0000*/ 	.word	0x00000000
	.align		4
        /*0004*/ 	.word	0xffffffff
	.align		4
        /*0008*/ 	.word	0x00000000
	.align		4
        /*000c*/ 	.word	0xfffffffe
	.align		4
        /*0010*/ 	.word	0x00000000
	.align		4
        /*0014*/ 	.word	0xfffffffd
	.align		4
        /*0018*/ 	.word	0x00000000
	.align		4
        /*001c*/ 	.word	0xfffffffc


//--------------------- .text._Z4addIPii          --------------------------
	.section	.text._Z4addIPii,"ax",@progbits
	.align	128
        .global         _Z4addIPii
        .type           _Z4addIPii,@function
        .size           _Z4addIPii,(.L_x_2 - _Z4addIPii)
        .other          _Z4addIPii,@"STO_CUDA_ENTRY STV_DEFAULT"
_Z4addIPii:
.text._Z4addIPii:
[----:B------:R-:W-:Y:S01]  /*0000*/  LDC R1, c[0x0][0x37c] ;  /* 0x0000df00ff017b82 */ /* 0x000fe20000000800 */
[----:B------:R-:W0:Y:S07]  /*0010*/  S2R R0, SR_TID.X ;  /* 0x0000000000007919 */ /* 0x000e2e0000002100 */
[----:B------:R-:W0:Y:S01]  /*0020*/  S2UR UR4, SR_CTAID.X ;  /* 0x00000000000479c3 */ /* 0x000e220000002500 */
[----:B------:R-:W1:Y:S07]  /*0030*/  LDCU UR5, c[0x0][0x388] ;  /* 0x00007100ff0577ac */ /* 0x000e6e0008000800 */
[----:B------:R-:W0:Y:S02]  /*0040*/  LDC R5, c[0x0][0x360] ;  /* 0x0000d800ff057b82 */ /* 0x000e240000000800 */
[----:B0-----:R-:W-:-:S05]  /*0050*/  IMAD R5, R5, UR4, R0 ;  /* 0x0000000405057c24 */ /* 0x001fca000f8e0200 */
[----:B-1----:R-:W-:-:S13]  /*0060*/  ISETP.GE.U32.AND P0, PT, R5, UR5, PT ;  /* 0x0000000505007c0c */ /* 0x002fda000bf06070 */
[----:B------:R-:W-:Y:S05]  /*0070*/  @P0 EXIT ;  /* 0x000000000000094d */ /* 0x000fea0003800000 */
[----:B------:R-:W0:Y:S01]  /*0080*/  LDC.64 R2, c[0x0][0x380] ;  /* 0x0000e000ff027b82 */ /* 0x000e220000000a00 */
[----:B------:R-:W1:Y:S01]  /*0090*/  LDCU.64 UR4, c[0x0][0x358] ;  /* 0x00006b00ff0477ac */ /* 0x000e620008000a00 */
[----:B0-----:R-:W-:-:S05]  /*00a0*/  IMAD.WIDE.U32 R2, R5, 0x4, R2 ;  /* 0x0000000405027825 */ /* 0x001fca00078e0002 */
[----:B-1----:R-:W2:Y:S02]  /*00b0*/  LDG.E R0, desc[UR4][R2.64] ;  /* 0x0000000402007981 */ /* 0x002ea4000c1e1900 */
[----:B--2---:R-:W-:-:S05]  /*00c0*/  IADD3 R5, PT, PT, R5, R0, RZ ;  /* 0x0000000005057210 */ /* 0x004fca0007ffe0ff */
[----:B------:R-:W-:Y:S01]  /*00d0*/  STG.E desc[UR4][R2.64], R5 ;  /* 0x0000000502007986 */ /* 0x000fe2000c101904 */
[----:B------:R-:W-:Y:S05]  /*00e0*/  EXIT ;  /* 0x000000000000794d */ /* 0x000fea0003800000 */
.L_x_0:
[----:B------:R-:W-:-:S00]  /*00f0*/  BRA `(.L_x_0) ;  /* 0xfffffffc00fc7947 */ /* 0x000fc0000383ffff */
[----:B------:R-:W-:-:S00]  /*0100*/  NOP ;  /* 0x0000000000007918 */ /* 0x000fc00000000000 */
[----:B------:R-:W-:-:S00]  /*0110*/  NOP ;  /* 0x0000000000007918 */ /* 0x000fc00000000000 */
[----:B------:R-:W-:-:S00]  /*0120*/  NOP ;  /* 0x0000000000007918 */ /* 0x000fc00000000000 */
[----:B------:R-:W-:-:S00]  /*0130*/  NOP ;  /* 0x0000000000007918 */ /* 0x000fc00000000000 */
[----:B------:R-:W-:-:S00]  /*0140*/  NOP ;  /* 0x0000000000007918 */ /* 0x000fc00000000000 */
[----:B------:R-:W-:-:S00]  /*0150*/  NOP ;  /* 0x0000000000007918 */ /* 0x000fc00000000000 */
[----:B------:R-:W-:-:S00]  /*0160*/  NOP ;  /* 0x0000000000007918 */ /* 0x000fc00000000000 */
[----:B------:R-:W-:-:S00]  /*0170*/  NOP ;  /* 0x0000000000007918 */ /* 0x000fc00000000000 */
.L_x_2:


//--------------------- .text._Z7zeroSetPii       --------------------------
	.section	.text._Z7zeroSetPii,"ax",@progbits
	.align	128
        .global         _Z7zeroSetPii
        .type           _Z7zeroSetPii,@function
        .size           _Z7zeroSetPii,(.L_x_3 - _Z7zeroSetPii)
        .other          _Z7zeroSetPii,@"STO_CUDA_ENTRY STV_DEFAULT"
_Z7zeroSetPii:
.text._Z7zeroSetPii:
        /* <DEDUP_REMOVED lines=11> */
[----:B-1----:R-:W-:Y:S01]  /*00b0*/  STG.E desc[UR4][R2.64], RZ ;  /* 0x000000ff02007986 */ /* 0x002fe2000c101904 */
[----:B------:R-:W-:Y:S05]  /*00c0*/  EXIT ;  /* 0x000000000000794d */ /* 0x000fea0003800000 */
.L_x_1:
        /* <DEDUP_REMOVED lines=11> */
.L_x_3:


//--------------------- .nv.shared.reserved.0     --------------------------
	.section	.nv.shared.reserved.0,"aw",@nobits
	.weak		__nv_reservedSMEM_offset_0_alias
	.size		__nv_reservedSMEM_offset_0_alias, 0, 64
	.other		__nv_reservedSMEM_offset_0_alias,@"STO_CUDA_RESERVED_SHARED STV_DEFAULT"
__nv_reservedSMEM_offset_0_alias:
	.zero		0
	.zero		64


//--------------------- .nv.constant0._Z4addIPii  --------------------------
	.section	.nv.constant0._Z4addIPii,"a",@progbits
	.sectionflags	@""
	.align	4
.nv.constant0._Z4addIPii:
	.zero		908


//--------------------- .nv.constant0._Z7zeroSetPii --------------------------
	.section	.nv.constant0._Z7zeroSetPii,"a",@progbits
	.sectionflags	@""
	.align	4
.nv.constant0._Z7zeroSetPii:
	.zero		908


//--------------------- SYMBOLS --------------------------

	.type		.nv.reservedSmem.offset0,@object
	.size		.nv.reservedSmem.offset0,0x4
